//
// Generated by NVIDIA NVVM Compiler
//
// Compiler Build ID: CL-36424714
// Cuda compilation tools, release 13.0, V13.0.88
// Based on NVVM 20.0.0
//

.version 9.0
.target sm_100
.address_size 64

	// .globl	_Z5scalePfS_ii
.extern .shared .align 16 .b8 arr[];

.visible .entry _Z5scalePfS_ii(
	.param .u64 .ptr .align 1 _Z5scalePfS_ii_param_0,
	.param .u64 .ptr .align 1 _Z5scalePfS_ii_param_1,
	.param .u32 _Z5scalePfS_ii_param_2,
	.param .u32 _Z5scalePfS_ii_param_3
)
{
	.reg .pred 	%p<2>;
	.reg .b32 	%r<7>;
	.reg .b32 	%f<4>;
	.reg .b64 	%rd<8>;

	ld.param.u64 	%rd1, [_Z5scalePfS_ii_param_0];
	ld.param.u64 	%rd2, [_Z5scalePfS_ii_param_1];
	ld.param.u32 	%r3, [_Z5scalePfS_ii_param_2];
	ld.param.u32 	%r2, [_Z5scalePfS_ii_param_3];
	mov.u32 	%r4, %ctaid.x;
	mov.u32 	%r5, %ntid.x;
	mov.u32 	%r6, %tid.x;
	mad.lo.s32 	%r1, %r4, %r5, %r6;
	setp.ge.s32 	%p1, %r1, %r3;
	@%p1 bra 	$L__BB0_2;
	cvta.to.global.u64 	%rd3, %rd1;
	cvta.to.global.u64 	%rd4, %rd2;
	cvt.rn.f32.s32 	%f1, %r2;
	mul.wide.s32 	%rd5, %r1, 4;
	add.s64 	%rd6, %rd3, %rd5;
	ld.global.f32 	%f2, [%rd6];
	mul.f32 	%f3, %f2, %f1;
	add.s64 	%rd7, %rd4, %rd5;
	st.global.f32 	[%rd7], %f3;
$L__BB0_2:
	ret;

}
	// .globl	_Z6scale2PfS_ii
.visible .entry _Z6scale2PfS_ii(
	.param .u64 .ptr .align 1 _Z6scale2PfS_ii_param_0,
	.param .u64 .ptr .align 1 _Z6scale2PfS_ii_param_1,
	.param .u32 _Z6scale2PfS_ii_param_2,
	.param .u32 _Z6scale2PfS_ii_param_3
)
{
	.reg .pred 	%p<2>;
	.reg .b32 	%r<10>;
	.reg .b32 	%f<4>;
	.reg .b64 	%rd<8>;

	ld.param.u64 	%rd1, [_Z6scale2PfS_ii_param_0];
	ld.param.u64 	%rd2, [_Z6scale2PfS_ii_param_1];
	ld.param.u32 	%r3, [_Z6scale2PfS_ii_param_2];
	ld.param.u32 	%r2, [_Z6scale2PfS_ii_param_3];
	mov.u32 	%r4, %ctaid.x;
	mov.u32 	%r5, %ntid.x;
	mov.u32 	%r6, %tid.x;
	mad.lo.s32 	%r1, %r4, %r5, %r6;
	setp.ge.s32 	%p1, %r1, %r3;
	@%p1 bra 	$L__BB1_2;
	cvta.to.global.u64 	%rd3, %rd1;
	cvta.to.global.u64 	%rd4, %rd2;
	cvt.rn.f32.s32 	%f1, %r2;
	mul.wide.s32 	%rd5, %r1, 4;
	add.s64 	%rd6, %rd3, %rd5;
	ld.global.f32 	%f2, [%rd6];
	mul.f32 	%f3, %f2, %f1;
	shl.b32 	%r7, %r1, 2;
	mov.u32 	%r8, arr;
	add.s32 	%r9, %r8, %r7;
	st.shared.f32 	[%r9], %f3;
	add.s64 	%rd7, %rd4, %rd5;
	st.global.f32 	[%rd7], %f3;
$L__BB1_2:
	ret;

}


// ===== COMPILED SASS (sm_100) =====

	.target	sm_100

	.elftype	@"ET_EXEC"


//--------------------- .note.nv.tkinfo           --------------------------
	.section	.note.nv.tkinfo,"",@"SHT_NOTE"
	.sectionflags	@"SHF_NOTE_NV_TKINFO"
	.tkinfo
        /*0018*/ 	.word	0x00000002
        /*0030*/ 	.string	""
        /*0030*/ 	.string	"ptxas"
        /*0030*/ 	.string	"Cuda compilation tools, release 13.0, V13.0.88"
        /*0030*/ 	.string	"Build cuda_13.0.r13.0/compiler.36424714_0"
        /*0030*/ 	.string	"-arch sm_100 -m 64 "



//--------------------- .note.nv.cuinfo           --------------------------
	.section	.note.nv.cuinfo,"",@"SHT_NOTE"
	.sectionflags	@"SHF_NOTE_NV_CUINFO"
        /*0018*/ 	.short	0x0002
        /*001a*/ 	.short	0x0064
        /*001c*/ 	.short	0x0082
	.zero		2


//--------------------- .nv.info                  --------------------------
	.section	.nv.info,"",@"SHT_CUDA_INFO"
	.align	4


	//----- nvinfo : EIATTR_REGCOUNT
	.align		4
        /*0000*/ 	.byte	0x04, 0x2f
        /*0002*/ 	.short	(.L_1 - .L_0)
	.align		4
.L_0:
        /*0004*/ 	.word	index@(_Z5scalePfS_ii)
        /*0008*/ 	.word	0x0000000a


	//----- nvinfo : EIATTR_FRAME_SIZE
	.align		4
.L_1:
        /*000c*/ 	.byte	0x04, 0x11
        /*000e*/ 	.short	(.L_3 - .L_2)
	.align		4
.L_2:
        /*0010*/ 	.word	index@(_Z5scalePfS_ii)
        /*0014*/ 	.word	0x00000000


	//----- nvinfo : EIATTR_REGCOUNT
	.align		4
.L_3:
        /*0018*/ 	.byte	0x04, 0x2f
        /*001a*/ 	.short	(.L_5 - .L_4)
	.align		4
.L_4:
        /*001c*/ 	.word	index@(_Z6scale2PfS_ii)
        /*0020*/ 	.word	0x0000000c


	//----- nvinfo : EIATTR_FRAME_SIZE
	.align		4
.L_5:
        /*0024*/ 	.byte	0x04, 0x11
        /*0026*/ 	.short	(.L_7 - .L_6)
	.align		4
.L_6:
        /*0028*/ 	.word	index@(_Z6scale2PfS_ii)
        /*002c*/ 	.word	0x00000000


	//----- nvinfo : EIATTR_MIN_STACK_SIZE
	.align		4
.L_7:
        /*0030*/ 	.byte	0x04, 0x12
        /*0032*/ 	.short	(.L_9 - .L_8)
	.align		4
.L_8:
        /*0034*/ 	.word	index@(_Z6scale2PfS_ii)
        /*0038*/ 	.word	0x00000000


	//----- nvinfo : EIATTR_MIN_STACK_SIZE
	.align		4
.L_9:
        /*003c*/ 	.byte	0x04, 0x12
        /*003e*/ 	.short	(.L_11 - .L_10)
	.align		4
.L_10:
        /*0040*/ 	.word	index@(_Z5scalePfS_ii)
        /*0044*/ 	.word	0x00000000
.L_11:


//--------------------- .nv.compat                --------------------------
	.section	.nv.compat,"",@"SHT_CUDA_COMPAT_INFO"
	.align	4
        /*0000*/ 	.byte	0x02, 0x09, 0x00, 0x00, 0x02, 0x02, 0x01, 0x00, 0x02, 0x05, 0x05, 0x00, 0x03, 0x07, 0x01, 0x01
        /*0010*/ 	.byte	0x02, 0x03, 0x00, 0x00, 0x02, 0x06, 0x01, 0x00, 0x04, 0x0b, 0x08, 0x00, 0x09, 0x00, 0x00, 0x00
        /*0020*/ 	.byte	0x00, 0x00, 0x00, 0x00


//--------------------- .nv.info._Z6scale2PfS_ii  --------------------------
	.section	.nv.info._Z6scale2PfS_ii,"",@"SHT_CUDA_INFO"
	.sectionflags	@""
	.align	4


	//----- nvinfo : EIATTR_CUDA_API_VERSION
	.align		4
        /*0000*/ 	.byte	0x04, 0x37
        /*0002*/ 	.short	(.L_13 - .L_12)
.L_12:
        /*0004*/ 	.word	0x00000082


	//----- nvinfo : EIATTR_KPARAM_INFO
	.align		4
.L_13:
        /*0008*/ 	.byte	0x04, 0x17
        /*000a*/ 	.short	(.L_15 - .L_14)
.L_14:
        /*000c*/ 	.word	0x00000000
        /*0010*/ 	.short	0x0003
        /*0012*/ 	.short	0x0014
        /*0014*/ 	.byte	0x00, 0xf0, 0x11, 0x00


	//----- nvinfo : EIATTR_KPARAM_INFO
	.align		4
.L_15:
        /*0018*/ 	.byte	0x04, 0x17
        /*001a*/ 	.short	(.L_17 - .L_16)
.L_16:
        /*001c*/ 	.word	0x00000000
        /*0020*/ 	.short	0x0002
        /*0022*/ 	.short	0x0010
        /*0024*/ 	.byte	0x00, 0xf0, 0x11, 0x00


	//----- nvinfo : EIATTR_KPARAM_INFO
	.align		4
.L_17:
        /*0028*/ 	.byte	0x04, 0x17
        /*002a*/ 	.short	(.L_19 - .L_18)
.L_18:
        /*002c*/ 	.word	0x00000000
        /*0030*/ 	.short	0x0001
        /*0032*/ 	.short	0x0008
        /*0034*/ 	.byte	0x00, 0xf5, 0x21, 0x00


	//----- nvinfo : EIATTR_KPARAM_INFO
	.align		4
.L_19:
        /*0038*/ 	.byte	0x04, 0x17
        /*003a*/ 	.short	(.L_21 - .L_20)
.L_20:
        /*003c*/ 	.word	0x00000000
        /*0040*/ 	.short	0x0000
        /*0042*/ 	.short	0x0000
        /*0044*/ 	.byte	0x00, 0xf5, 0x21, 0x00


	//----- nvinfo : EIATTR_SPARSE_MMA_MASK
	.align		4
.L_21:
        /*0048*/ 	.byte	0x03, 0x50
        /*004a*/ 	.short	0x0000


	//----- nvinfo : EIATTR_MAXREG_COUNT
	.align		4
        /*004c*/ 	.byte	0x03, 0x1b
        /*004e*/ 	.short	0x00ff


	//----- nvinfo : EIATTR_MERCURY_ISA_VERSION
	.align		4
        /*0050*/ 	.byte	0x03, 0x5f
        /*0052*/ 	.short	0x0101


	//----- nvinfo : EIATTR_VRC_CTA_INIT_COUNT
	.align		4
        /*0054*/ 	.byte	0x02, 0x4a
	.zero		1
	.zero		1


	//----- nvinfo : EIATTR_EXIT_INSTR_OFFSETS
	.align		4
        /*0058*/ 	.byte	0x04, 0x1c
        /*005a*/ 	.short	(.L_23 - .L_22)


	//   ....[0]....
.L_22:
        /*005c*/ 	.word	0x00000070


	//   ....[1]....
        /*0060*/ 	.word	0x00000170


	//----- nvinfo : EIATTR_CBANK_PARAM_SIZE
	.align		4
.L_23:
        /*0064*/ 	.byte	0x03, 0x19
        /*0066*/ 	.short	0x0018


	//----- nvinfo : EIATTR_PARAM_CBANK
	.align		4
        /*0068*/ 	.byte	0x04, 0x0a
        /*006a*/ 	.short	(.L_25 - .L_24)
	.align		4
.L_24:
        /*006c*/ 	.word	index@(.nv.constant0._Z6scale2PfS_ii)
        /*0070*/ 	.short	0x0380
        /*0072*/ 	.short	0x0018


	//----- nvinfo : EIATTR_SW_WAR
	.align		4
.L_25:
        /*0074*/ 	.byte	0x04, 0x36
        /*0076*/ 	.short	(.L_27 - .L_26)
.L_26:
        /*0078*/ 	.word	0x00000008
.L_27:


//--------------------- .nv.info._Z5scalePfS_ii   --------------------------
	.section	.nv.info._Z5scalePfS_ii,"",@"SHT_CUDA_INFO"
	.sectionflags	@""
	.align	4


	//----- nvinfo : EIATTR_CUDA_API_VERSION
	.align		4
        /*0000*/ 	.byte	0x04, 0x37
        /*0002*/ 	.short	(.L_29 - .L_28)
.L_28:
        /*0004*/ 	.word	0x00000082


	//----- nvinfo : EIATTR_KPARAM_INFO
	.align		4
.L_29:
        /*0008*/ 	.byte	0x04, 0x17
        /*000a*/ 	.short	(.L_31 - .L_30)
.L_30:
        /*000c*/ 	.word	0x00000000
        /*0010*/ 	.short	0x0003
        /*0012*/ 	.short	0x0014
        /*0014*/ 	.byte	0x00, 0xf0, 0x11, 0x00


	//----- nvinfo : EIATTR_KPARAM_INFO
	.align		4
.L_31:
        /*0018*/ 	.byte	0x04, 0x17
        /*001a*/ 	.short	(.L_33 - .L_32)
.L_32:
        /*001c*/ 	.word	0x00000000
        /*0020*/ 	.short	0x0002
        /*0022*/ 	.short	0x0010
        /*0024*/ 	.byte	0x00, 0xf0, 0x11, 0x00


	//----- nvinfo : EIATTR_KPARAM_INFO
	.align		4
.L_33:
        /*0028*/ 	.byte	0x04, 0x17
        /*002a*/ 	.short	(.L_35 - .L_34)
.L_34:
        /*002c*/ 	.word	0x00000000
        /*0030*/ 	.short	0x0001
        /*0032*/ 	.short	0x0008
        /*0034*/ 	.byte	0x00, 0xf5, 0x21, 0x00


	//----- nvinfo : EIATTR_KPARAM_INFO
	.align		4
.L_35:
        /*0038*/ 	.byte	0x04, 0x17
        /*003a*/ 	.short	(.L_37 - .L_36)
.L_36:
        /*003c*/ 	.word	0x00000000
        /*0040*/ 	.short	0x0000
        /*0042*/ 	.short	0x0000
        /*0044*/ 	.byte	0x00, 0xf5, 0x21, 0x00


	//----- nvinfo : EIATTR_SPARSE_MMA_MASK
	.align		4
.L_37:
        /*0048*/ 	.byte	0x03, 0x50
        /*004a*/ 	.short	0x0000


	//----- nvinfo : EIATTR_MAXREG_COUNT
	.align		4
        /*004c*/ 	.byte	0x03, 0x1b
        /*004e*/ 	.short	0x00ff


	//----- nvinfo : EIATTR_MERCURY_ISA_VERSION
	.align		4
        /*0050*/ 	.byte	0x03, 0x5f
        /*0052*/ 	.short	0x0101


	//----- nvinfo : EIATTR_VRC_CTA_INIT_COUNT
	.align		4
        /*0054*/ 	.byte	0x02, 0x4a
	.zero		1
	.zero		1


	//----- nvinfo : EIATTR_EXIT_INSTR_OFFSETS
	.align		4
        /*0058*/ 	.byte	0x04, 0x1c
        /*005a*/ 	.short	(.L_39 - .L_38)


	//   ....[0]....
.L_38:
        /*005c*/ 	.word	0x00000070


	//   ....[1]....
        /*0060*/ 	.word	0x00000120


	//----- nvinfo : EIATTR_CBANK_PARAM_SIZE
	.align		4
.L_39:
        /*0064*/ 	.byte	0x03, 0x19
        /*0066*/ 	.short	0x0018


	//----- nvinfo : EIATTR_PARAM_CBANK
	.align		4
        /*0068*/ 	.byte	0x04, 0x0a
        /*006a*/ 	.short	(.L_41 - .L_40)
	.align		4
.L_40:
        /*006c*/ 	.word	index@(.nv.constant0._Z5scalePfS_ii)
        /*0070*/ 	.short	0x0380
        /*0072*/ 	.short	0x0018


	//----- nvinfo : EIATTR_SW_WAR
	.align		4
.L_41:
        /*0074*/ 	.byte	0x04, 0x36
        /*0076*/ 	.short	(.L_43 - .L_42)
.L_42:
        /*0078*/ 	.word	0x00000008
.L_43:


//--------------------- .nv.callgraph             --------------------------
	.section	.nv.callgraph,"",@"SHT_CUDA_CALLGRAPH"
	.align	4
	.sectionentsize	8
	.align		4
        /*0000*/ 	.word	0x00000000
	.align		4
        /*0004*/ 	.word	0xffffffff
	.align		4
        /*0008*/ 	.word	0x00000000
	.align		4
        /*000c*/ 	.word	0xfffffffe
	.align		4
        /*0010*/ 	.word	0x00000000
	.align		4
        /*0014*/ 	.word	0xfffffffd
	.align		4
        /*0018*/ 	.word	0x00000000
	.align		4
        /*001c*/ 	.word	0xfffffffc


//--------------------- .text._Z6scale2PfS_ii     --------------------------
	.section	.text._Z6scale2PfS_ii,"ax",@progbits
	.align	128
        .global         _Z6scale2PfS_ii
        .type           _Z6scale2PfS_ii,@function
        .size           _Z6scale2PfS_ii,(.L_x_2 - _Z6scale2PfS_ii)
        .other          _Z6scale2PfS_ii,@"STO_CUDA_ENTRY STV_DEFAULT"
_Z6scale2PfS_ii:
.text._Z6scale2PfS_ii:
[----:B------:R-:W-:Y:S01]  /*0000*/  LDC R1, c[0x0][0x37c] ;  /* 0x0000df00ff017b82 */ /* 0x000fe20000000800 */
[----:B------:R-:W0:Y:S07]  /*0010*/  S2R R0, SR_TID.X ;  /* 0x0000000000007919 */ /* 0x000e2e0000002100 */
[----:B------:R-:W0:Y:S01]  /*0020*/  S2UR UR4, SR_CTAID.X ;  /* 0x00000000000479c3 */ /* 0x000e220000002500 */
[----:B------:R-:W1:Y:S07]  /*0030*/  LDCU UR5, c[0x0][0x390] ;  /* 0x00007200ff0577ac */ /* 0x000e6e0008000800 */
[----:B------:R-:W0:Y:S02]  /*0040*/  LDC R7, c[0x0][0x360] ;  /* 0x0000d800ff077b82 */ /* 0x000e240000000800 */
[----:B0-----:R-:W-:-:S05]  /*0050*/  IMAD R7, R7, UR4, R0 ;  /* 0x0000000407077c24 */ /* 0x001fca000f8e0200 */
[----:B-1----:R-:W-:-:S13]  /*0060*/  ISETP.GE.AND P0, PT, R7, UR5, PT ;  /* 0x0000000507007c0c */ /* 0x002fda000bf06270 */
[----:B------:R-:W-:Y:S05]  /*0070*/  @P0 EXIT ;  /* 0x000000000000094d */ /* 0x000fea0003800000 */
[----:B------:R-:W0:Y:S01]  /*0080*/  LDC.64 R2, c[0x0][0x380] ;  /* 0x0000e000ff027b82 */ /* 0x000e220000000a00 */
[----:B------:R-:W1:Y:S01]  /*0090*/  LDCU.64 UR6, c[0x0][0x358] ;  /* 0x00006b00ff0677ac */ /* 0x000e620008000a00 */
[----:B------:R-:W2:Y:S06]  /*00a0*/  LDCU UR8, c[0x0][0x394] ;  /* 0x00007280ff0877ac */ /* 0x000eac0008000800 */
[----:B------:R-:W3:Y:S08]  /*00b0*/  S2UR UR5, SR_CgaCtaId ;  /* 0x00000000000579c3 */ /* 0x000ef00000008800 */
[----:B------:R-:W4:Y:S01]  /*00c0*/  LDC.64 R4, c[0x0][0x388] ;  /* 0x0000e200ff047b82 */ /* 0x000f220000000a00 */
[----:B0-----:R-:W-:-:S06]  /*00d0*/  IMAD.WIDE R2, R7, 0x4, R2 ;  /* 0x0000000407027825 */ /* 0x001fcc00078e0202 */
[----:B-1----:R-:W5:Y:S01]  /*00e0*/  LDG.E R3, desc[UR6][R2.64] ;  /* 0x0000000602037981 */ /* 0x002f62000c1e1900 */
[----:B------:R-:W-:Y:S01]  /*00f0*/  UMOV UR4, 0x400 ;  /* 0x0000040000047882 */ /* 0x000fe20000000000 */
[----:B--2---:R-:W-:Y:S01]  /*0100*/  I2FP.F32.S32 R0, UR8 ;  /* 0x0000000800007c45 */ /* 0x004fe20008201400 */
[----:B---3--:R-:W-:-:S06]  /*0110*/  ULEA UR4, UR5, UR4, 0x18 ;  /* 0x0000000405047291 */ /* 0x008fcc000f8ec0ff */
[C---:B------:R-:W-:Y:S01]  /*0120*/  LEA R6, R7.reuse, UR4, 0x2 ;  /* 0x0000000407067c11 */ /* 0x040fe2000f8e10ff */
[----:B----4-:R-:W-:-:S04]  /*0130*/  IMAD.WIDE R4, R7, 0x4, R4 ;  /* 0x0000000407047825 */ /* 0x010fc800078e0204 */
[----:B-----5:R-:W-:-:S05]  /*0140*/  FMUL R9, R0, R3 ;  /* 0x0000000300097220 */ /* 0x020fca0000400000 */
[----:B------:R-:W-:Y:S04]  /*0150*/  STS [R6], R9 ;  /* 0x0000000906007388 */ /* 0x000fe80000000800 */
[----:B------:R-:W-:Y:S01]  /*0160*/  STG.E desc[UR6][R4.64], R9 ;  /* 0x0000000904007986 */ /* 0x000fe2000c101906 */
[----:B------:R-:W-:Y:S05]  /*0170*/  EXIT ;  /* 0x000000000000794d */ /* 0x000fea0003800000 */
.L_x_0:
[----:B------:R-:W-:-:S00]  /*0180*/  BRA `(.L_x_0) ;  /* 0xfffffffc00fc7947 */ /* 0x000fc0000383ffff */
[----:B------:R-:W-:-:S00]  /*0190*/  NOP ;  /* 0x0000000000007918 */ /* 0x000fc00000000000 */
        /* <DEDUP_REMOVED lines=14> */
.L_x_2:


//--------------------- .text._Z5scalePfS_ii      --------------------------
	.section	.text._Z5scalePfS_ii,"ax",@progbits
	.align	128
        .global         _Z5scalePfS_ii
        .type           _Z5scalePfS_ii,@function
        .size           _Z5scalePfS_ii,(.L_x_3 - _Z5scalePfS_ii)
        .other          _Z5scalePfS_ii,@"STO_CUDA_ENTRY STV_DEFAULT"
_Z5scalePfS_ii:
.text._Z5scalePfS_ii:
        /* <DEDUP_REMOVED lines=11> */
[----:B------:R-:W3:Y:S01]  /*00b0*/  LDC.64 R4, c[0x0][0x388] ;  /* 0x0000e200ff047b82 */ /* 0x000ee20000000a00 */
[----:B0-----:R-:W-:-:S06]  /*00c0*/  IMAD.WIDE R2, R7, 0x4, R2 ;  /* 0x0000000407027825 */ /* 0x001fcc00078e0202 */
[----:B-1----:R-:W4:Y:S01]  /*00d0*/  LDG.E R3, desc[UR4][R2.64] ;  /* 0x0000000402037981 */ /* 0x002f22000c1e1900 */
[----:B--2---:R-:W-:Y:S01]  /*00e0*/  I2FP.F32.S32 R0, UR6 ;  /* 0x0000000600007c45 */ /* 0x004fe20008201400 */
[----:B---3--:R-:W-:-:S04]  /*00f0*/  IMAD.WIDE R4, R7, 0x4, R4 ;  /* 0x0000000407047825 */ /* 0x008fc800078e0204 */
[----:B----4-:R-:W-:-:S05]  /*0100*/  FMUL R7, R0, R3 ;  /* 0x0000000300077220 */ /* 0x010fca0000400000 */
[----:B------:R-:W-:Y:S01]  /*0110*/  STG.E desc[UR4][R4.64], R7 ;  /* 0x0000000704007986 */ /* 0x000fe2000c101904 */
[----:B------:R-:W-:Y:S05]  /*0120*/  EXIT ;  /* 0x000000000000794d */ /* 0x000fea0003800000 */
.L_x_1:
        /* <DEDUP_REMOVED lines=13> */
.L_x_3:


//--------------------- .nv.shared._Z6scale2PfS_ii --------------------------
	.section	.nv.shared._Z6scale2PfS_ii,"aw",@nobits
	.sectionflags	@""
	.align	16
	.zero		1024


//--------------------- .nv.shared.reserved.0     --------------------------
	.section	.nv.shared.reserved.0,"aw",@nobits
	.weak		__nv_reservedSMEM_offset_0_alias
	.size		__nv_reservedSMEM_offset_0_alias, 0, 64
	.other		__nv_reservedSMEM_offset_0_alias,@"STO_CUDA_RESERVED_SHARED STV_DEFAULT"
__nv_reservedSMEM_offset_0_alias:
	.zero		0
	.zero		64


//--------------------- .nv.shared._Z5scalePfS_ii --------------------------
	.section	.nv.shared._Z5scalePfS_ii,"aw",@nobits
	.sectionflags	@""
	.align	16
	.zero		1024


//--------------------- .nv.constant0._Z6scale2PfS_ii --------------------------
	.section	.nv.constant0._Z6scale2PfS_ii,"a",@progbits
	.sectionflags	@""
	.align	4
.nv.constant0._Z6scale2PfS_ii:
	.zero		920


//--------------------- .nv.constant0._Z5scalePfS_ii --------------------------
	.section	.nv.constant0._Z5scalePfS_ii,"a",@progbits
	.sectionflags	@""
	.align	4
.nv.constant0._Z5scalePfS_ii:
	.zero		920


//--------------------- SYMBOLS --------------------------

	.type		.nv.reservedSmem.offset0,@object
	.size		.nv.reservedSmem.offset0,0x4
	.type		.nv.reservedSmem.cap,@object
	.size		.nv.reservedSmem.cap,0x4
